//
// Generated by NVIDIA NVVM Compiler
//
// Compiler Build ID: CL-36424714
// Cuda compilation tools, release 13.0, V13.0.88
// Based on NVVM 20.0.0
//

.version 9.0
.target sm_100
.address_size 64

	// .globl	row_sum

.visible .entry row_sum(
	.param .u64 .ptr .align 1 row_sum_param_0,
	.param .u64 .ptr .align 1 row_sum_param_1,
	.param .u32 row_sum_param_2,
	.param .u32 row_sum_param_3
)
{
	.reg .pred 	%p<11>;
	.reg .b32 	%r<38>;
	.reg .b32 	%f<83>;
	.reg .b64 	%rd<16>;

	ld.param.u64 	%rd4, [row_sum_param_0];
	ld.param.u64 	%rd3, [row_sum_param_1];
	ld.param.u32 	%r24, [row_sum_param_2];
	ld.param.u32 	%r23, [row_sum_param_3];
	cvta.to.global.u64 	%rd1, %rd4;
	mov.u32 	%r25, %ctaid.x;
	mov.u32 	%r26, %ntid.x;
	mov.u32 	%r27, %tid.x;
	mad.lo.s32 	%r1, %r25, %r26, %r27;
	setp.ge.s32 	%p1, %r1, %r24;
	@%p1 bra 	$L__BB0_15;
	setp.lt.s32 	%p2, %r23, 1;
	mov.f32 	%f82, 0f00000000;
	@%p2 bra 	$L__BB0_14;
	mul.lo.s32 	%r2, %r23, %r1;
	and.b32  	%r3, %r23, 15;
	setp.lt.u32 	%p3, %r23, 16;
	mov.f32 	%f82, 0f00000000;
	mov.b32 	%r34, 0;
	@%p3 bra 	$L__BB0_5;
	and.b32  	%r34, %r23, 2147483632;
	neg.s32 	%r32, %r34;
	add.s64 	%rd2, %rd1, 32;
	mov.f32 	%f82, 0f00000000;
	mov.u32 	%r31, %r2;
$L__BB0_4:
	.pragma "nounroll";
	mul.wide.s32 	%rd5, %r31, 4;
	add.s64 	%rd6, %rd2, %rd5;
	ld.global.f32 	%f18, [%rd6+-32];
	add.f32 	%f19, %f82, %f18;
	ld.global.f32 	%f20, [%rd6+-28];
	add.f32 	%f21, %f19, %f20;
	ld.global.f32 	%f22, [%rd6+-24];
	add.f32 	%f23, %f21, %f22;
	ld.global.f32 	%f24, [%rd6+-20];
	add.f32 	%f25, %f23, %f24;
	ld.global.f32 	%f26, [%rd6+-16];
	add.f32 	%f27, %f25, %f26;
	ld.global.f32 	%f28, [%rd6+-12];
	add.f32 	%f29, %f27, %f28;
	ld.global.f32 	%f30, [%rd6+-8];
	add.f32 	%f31, %f29, %f30;
	ld.global.f32 	%f32, [%rd6+-4];
	add.f32 	%f33, %f31, %f32;
	ld.global.f32 	%f34, [%rd6];
	add.f32 	%f35, %f33, %f34;
	ld.global.f32 	%f36, [%rd6+4];
	add.f32 	%f37, %f35, %f36;
	ld.global.f32 	%f38, [%rd6+8];
	add.f32 	%f39, %f37, %f38;
	ld.global.f32 	%f40, [%rd6+12];
	add.f32 	%f41, %f39, %f40;
	ld.global.f32 	%f42, [%rd6+16];
	add.f32 	%f43, %f41, %f42;
	ld.global.f32 	%f44, [%rd6+20];
	add.f32 	%f45, %f43, %f44;
	ld.global.f32 	%f46, [%rd6+24];
	add.f32 	%f47, %f45, %f46;
	ld.global.f32 	%f48, [%rd6+28];
	add.f32 	%f82, %f47, %f48;
	add.s32 	%r32, %r32, 16;
	add.s32 	%r31, %r31, 16;
	setp.ne.s32 	%p4, %r32, 0;
	@%p4 bra 	$L__BB0_4;
$L__BB0_5:
	setp.eq.s32 	%p5, %r3, 0;
	@%p5 bra 	$L__BB0_14;
	and.b32  	%r11, %r23, 7;
	setp.lt.u32 	%p6, %r3, 8;
	@%p6 bra 	$L__BB0_8;
	add.s32 	%r29, %r34, %r2;
	mul.wide.s32 	%rd7, %r29, 4;
	add.s64 	%rd8, %rd1, %rd7;
	ld.global.f32 	%f50, [%rd8];
	add.f32 	%f51, %f82, %f50;
	ld.global.f32 	%f52, [%rd8+4];
	add.f32 	%f53, %f51, %f52;
	ld.global.f32 	%f54, [%rd8+8];
	add.f32 	%f55, %f53, %f54;
	ld.global.f32 	%f56, [%rd8+12];
	add.f32 	%f57, %f55, %f56;
	ld.global.f32 	%f58, [%rd8+16];
	add.f32 	%f59, %f57, %f58;
	ld.global.f32 	%f60, [%rd8+20];
	add.f32 	%f61, %f59, %f60;
	ld.global.f32 	%f62, [%rd8+24];
	add.f32 	%f63, %f61, %f62;
	ld.global.f32 	%f64, [%rd8+28];
	add.f32 	%f82, %f63, %f64;
	add.s32 	%r34, %r34, 8;
$L__BB0_8:
	setp.eq.s32 	%p7, %r11, 0;
	@%p7 bra 	$L__BB0_14;
	and.b32  	%r14, %r23, 3;
	setp.lt.u32 	%p8, %r11, 4;
	@%p8 bra 	$L__BB0_11;
	add.s32 	%r30, %r34, %r2;
	mul.wide.s32 	%rd9, %r30, 4;
	add.s64 	%rd10, %rd1, %rd9;
	ld.global.f32 	%f66, [%rd10];
	add.f32 	%f67, %f82, %f66;
	ld.global.f32 	%f68, [%rd10+4];
	add.f32 	%f69, %f67, %f68;
	ld.global.f32 	%f70, [%rd10+8];
	add.f32 	%f71, %f69, %f70;
	ld.global.f32 	%f72, [%rd10+12];
	add.f32 	%f82, %f71, %f72;
	add.s32 	%r34, %r34, 4;
$L__BB0_11:
	setp.eq.s32 	%p9, %r14, 0;
	@%p9 bra 	$L__BB0_14;
	add.s32 	%r37, %r34, %r2;
	neg.s32 	%r36, %r14;
$L__BB0_13:
	.pragma "nounroll";
	mul.wide.s32 	%rd11, %r37, 4;
	add.s64 	%rd12, %rd1, %rd11;
	ld.global.f32 	%f73, [%rd12];
	add.f32 	%f82, %f82, %f73;
	add.s32 	%r37, %r37, 1;
	add.s32 	%r36, %r36, 1;
	setp.ne.s32 	%p10, %r36, 0;
	@%p10 bra 	$L__BB0_13;
$L__BB0_14:
	cvta.to.global.u64 	%rd13, %rd3;
	mul.wide.s32 	%rd14, %r1, 4;
	add.s64 	%rd15, %rd13, %rd14;
	st.global.f32 	[%rd15], %f82;
$L__BB0_15:
	ret;

}


// ===== COMPILED SASS (sm_100) =====

	.target	sm_100

	.elftype	@"ET_EXEC"


//--------------------- .note.nv.tkinfo           --------------------------
	.section	.note.nv.tkinfo,"",@"SHT_NOTE"
	.sectionflags	@"SHF_NOTE_NV_TKINFO"
	.tkinfo
        /*0018*/ 	.word	0x00000002
        /*0030*/ 	.string	""
        /*0030*/ 	.string	"ptxas"
        /*0030*/ 	.string	"Cuda compilation tools, release 13.0, V13.0.88"
        /*0030*/ 	.string	"Build cuda_13.0.r13.0/compiler.36424714_0"
        /*0030*/ 	.string	"-arch sm_100 -m 64 "



//--------------------- .note.nv.cuinfo           --------------------------
	.section	.note.nv.cuinfo,"",@"SHT_NOTE"
	.sectionflags	@"SHF_NOTE_NV_CUINFO"
        /*0018*/ 	.short	0x0002
        /*001a*/ 	.short	0x0064
        /*001c*/ 	.short	0x0082
	.zero		2


//--------------------- .nv.info                  --------------------------
	.section	.nv.info,"",@"SHT_CUDA_INFO"
	.align	4


	//----- nvinfo : EIATTR_REGCOUNT
	.align		4
        /*0000*/ 	.byte	0x04, 0x2f
        /*0002*/ 	.short	(.L_1 - .L_0)
	.align		4
.L_0:
        /*0004*/ 	.word	index@(row_sum)
        /*0008*/ 	.word	0x0000001f


	//----- nvinfo : EIATTR_FRAME_SIZE
	.align		4
.L_1:
        /*000c*/ 	.byte	0x04, 0x11
        /*000e*/ 	.short	(.L_3 - .L_2)
	.align		4
.L_2:
        /*0010*/ 	.word	index@(row_sum)
        /*0014*/ 	.word	0x00000000


	//----- nvinfo : EIATTR_MIN_STACK_SIZE
	.align		4
.L_3:
        /*0018*/ 	.byte	0x04, 0x12
        /*001a*/ 	.short	(.L_5 - .L_4)
	.align		4
.L_4:
        /*001c*/ 	.word	index@(row_sum)
        /*0020*/ 	.word	0x00000000
.L_5:


//--------------------- .nv.compat                --------------------------
	.section	.nv.compat,"",@"SHT_CUDA_COMPAT_INFO"
	.align	4
        /*0000*/ 	.byte	0x02, 0x09, 0x00, 0x00, 0x02, 0x02, 0x01, 0x00, 0x02, 0x05, 0x05, 0x00, 0x03, 0x07, 0x01, 0x01
        /*0010*/ 	.byte	0x02, 0x03, 0x00, 0x00, 0x02, 0x06, 0x01, 0x00, 0x04, 0x0b, 0x08, 0x00, 0x09, 0x00, 0x00, 0x00
        /*0020*/ 	.byte	0x00, 0x00, 0x00, 0x00


//--------------------- .nv.info.row_sum          --------------------------
	.section	.nv.info.row_sum,"",@"SHT_CUDA_INFO"
	.sectionflags	@""
	.align	4


	//----- nvinfo : EIATTR_CUDA_API_VERSION
	.align		4
        /*0000*/ 	.byte	0x04, 0x37
        /*0002*/ 	.short	(.L_7 - .L_6)
.L_6:
        /*0004*/ 	.word	0x00000082


	//----- nvinfo : EIATTR_KPARAM_INFO
	.align		4
.L_7:
        /*0008*/ 	.byte	0x04, 0x17
        /*000a*/ 	.short	(.L_9 - .L_8)
.L_8:
        /*000c*/ 	.word	0x00000000
        /*0010*/ 	.short	0x0003
        /*0012*/ 	.short	0x0014
        /*0014*/ 	.byte	0x00, 0xf0, 0x11, 0x00


	//----- nvinfo : EIATTR_KPARAM_INFO
	.align		4
.L_9:
        /*0018*/ 	.byte	0x04, 0x17
        /*001a*/ 	.short	(.L_11 - .L_10)
.L_10:
        /*001c*/ 	.word	0x00000000
        /*0020*/ 	.short	0x0002
        /*0022*/ 	.short	0x0010
        /*0024*/ 	.byte	0x00, 0xf0, 0x11, 0x00


	//----- nvinfo : EIATTR_KPARAM_INFO
	.align		4
.L_11:
        /*0028*/ 	.byte	0x04, 0x17
        /*002a*/ 	.short	(.L_13 - .L_12)
.L_12:
        /*002c*/ 	.word	0x00000000
        /*0030*/ 	.short	0x0001
        /*0032*/ 	.short	0x0008
        /*0034*/ 	.byte	0x00, 0xf5, 0x21, 0x00


	//----- nvinfo : EIATTR_KPARAM_INFO
	.align		4
.L_13:
        /*0038*/ 	.byte	0x04, 0x17
        /*003a*/ 	.short	(.L_15 - .L_14)
.L_14:
        /*003c*/ 	.word	0x00000000
        /*0040*/ 	.short	0x0000
        /*0042*/ 	.short	0x0000
        /*0044*/ 	.byte	0x00, 0xf5, 0x21, 0x00


	//----- nvinfo : EIATTR_SPARSE_MMA_MASK
	.align		4
.L_15:
        /*0048*/ 	.byte	0x03, 0x50
        /*004a*/ 	.short	0x0000


	//----- nvinfo : EIATTR_MAXREG_COUNT
	.align		4
        /*004c*/ 	.byte	0x03, 0x1b
        /*004e*/ 	.short	0x00ff


	//----- nvinfo : EIATTR_MERCURY_ISA_VERSION
	.align		4
        /*0050*/ 	.byte	0x03, 0x5f
        /*0052*/ 	.short	0x0101


	//----- nvinfo : EIATTR_VRC_CTA_INIT_COUNT
	.align		4
        /*0054*/ 	.byte	0x02, 0x4a
	.zero		1
	.zero		1


	//----- nvinfo : EIATTR_EXIT_INSTR_OFFSETS
	.align		4
        /*0058*/ 	.byte	0x04, 0x1c
        /*005a*/ 	.short	(.L_17 - .L_16)


	//   ....[0]....
.L_16:
        /*005c*/ 	.word	0x00000070


	//   ....[1]....
        /*0060*/ 	.word	0x000007a0


	//----- nvinfo : EIATTR_CBANK_PARAM_SIZE
	.align		4
.L_17:
        /*0064*/ 	.byte	0x03, 0x19
        /*0066*/ 	.short	0x0018


	//----- nvinfo : EIATTR_PARAM_CBANK
	.align		4
        /*0068*/ 	.byte	0x04, 0x0a
        /*006a*/ 	.short	(.L_19 - .L_18)
	.align		4
.L_18:
        /*006c*/ 	.word	index@(.nv.constant0.row_sum)
        /*0070*/ 	.short	0x0380
        /*0072*/ 	.short	0x0018


	//----- nvinfo : EIATTR_SW_WAR
	.align		4
.L_19:
        /*0074*/ 	.byte	0x04, 0x36
        /*0076*/ 	.short	(.L_21 - .L_20)
.L_20:
        /*0078*/ 	.word	0x00000008
.L_21:


//--------------------- .nv.callgraph             --------------------------
	.section	.nv.callgraph,"",@"SHT_CUDA_CALLGRAPH"
	.align	4
	.sectionentsize	8
	.align		4
        /*0000*/ 	.word	0x00000000
	.align		4
        /*0004*/ 	.word	0xffffffff
	.align		4
        /*0008*/ 	.word	0x00000000
	.align		4
        /*000c*/ 	.word	0xfffffffe
	.align		4
        /*0010*/ 	.word	0x00000000
	.align		4
        /*0014*/ 	.word	0xfffffffd
	.align		4
        /*0018*/ 	.word	0x00000000
	.align		4
        /*001c*/ 	.word	0xfffffffc


//--------------------- .text.row_sum             --------------------------
	.section	.text.row_sum,"ax",@progbits
	.align	128
        .global         row_sum
        .type           row_sum,@function
        .size           row_sum,(.L_x_7 - row_sum)
        .other          row_sum,@"STO_CUDA_ENTRY STV_DEFAULT"
row_sum:
.text.row_sum:
[----:B------:R-:W-:Y:S01]  /*0000*/  LDC R1, c[0x0][0x37c] ;  /* 0x0000df00ff017b82 */ /* 0x000fe20000000800 */
[----:B------:R-:W0:Y:S07]  /*0010*/  S2R R3, SR_TID.X ;  /* 0x0000000000037919 */ /* 0x000e2e0000002100 */
[----:B------:R-:W0:Y:S01]  /*0020*/  S2UR UR4, SR_CTAID.X ;  /* 0x00000000000479c3 */ /* 0x000e220000002500 */
[----:B------:R-:W1:Y:S07]  /*0030*/  LDCU UR5, c[0x0][0x390] ;  /* 0x00007200ff0577ac */ /* 0x000e6e0008000800 */
[----:B------:R-:W0:Y:S02]  /*0040*/  LDC R2, c[0x0][0x360] ;  /* 0x0000d800ff027b82 */ /* 0x000e240000000800 */
[----:B0-----:R-:W-:-:S05]  /*0050*/  IMAD R2, R2, UR4, R3 ;  /* 0x0000000402027c24 */ /* 0x001fca000f8e0203 */
[----:B-1----:R-:W-:-:S13]  /*0060*/  ISETP.GE.AND P0, PT, R2, UR5, PT ;  /* 0x0000000502007c0c */ /* 0x002fda000bf06270 */
[----:B------:R-:W-:Y:S05]  /*0070*/  @P0 EXIT ;  /* 0x000000000000094d */ /* 0x000fea0003800000 */
[----:B------:R-:W0:Y:S01]  /*0080*/  LDCU UR7, c[0x0][0x394] ;  /* 0x00007280ff0777ac */ /* 0x000e220008000800 */
[----:B------:R-:W-:Y:S01]  /*0090*/  HFMA2 R0, -RZ, RZ, 0, 0 ;  /* 0x00000000ff007431 */ /* 0x000fe200000001ff */
[----:B------:R-:W1:Y:S01]  /*00a0*/  LDCU.64 UR12, c[0x0][0x358] ;  /* 0x00006b00ff0c77ac */ /* 0x000e620008000a00 */
[----:B0-----:R-:W-:-:S09]  /*00b0*/  UISETP.GE.AND UP0, UPT, UR7, 0x1, UPT ;  /* 0x000000010700788c */ /* 0x001fd2000bf06270 */
[----:B-1----:R-:W-:Y:S05]  /*00c0*/  BRA.U !UP0, `(.L_x_0) ;  /* 0x0000000508a87547 */ /* 0x002fea000b800000 */
[----:B------:R-:W-:Y:S02]  /*00d0*/  UISETP.GE.U32.AND UP1, UPT, UR7, 0x10, UPT ;  /* 0x000000100700788c */ /* 0x000fe4000bf26070 */
[----:B------:R-:W-:Y:S01]  /*00e0*/  IMAD R3, R2, UR7, RZ ;  /* 0x0000000702037c24 */ /* 0x000fe2000f8e02ff */
[----:B------:R-:W-:Y:S01]  /*00f0*/  ULOP3.LUT UR10, UR7, 0xf, URZ, 0xc0, !UPT ;  /* 0x0000000f070a7892 */ /* 0x000fe2000f8ec0ff */
[----:B------:R-:W-:Y:S01]  /*0100*/  MOV R0, RZ ;  /* 0x000000ff00007202 */ /* 0x000fe20000000f00 */
[----:B------:R-:W-:Y:S02]  /*0110*/  UMOV UR4, URZ ;  /* 0x000000ff00047c82 */ /* 0x000fe40008000000 */
[----:B------:R-:W-:Y:S02]  /*0120*/  UISETP.NE.AND UP0, UPT, UR10, URZ, UPT ;  /* 0x000000ff0a00728c */ /* 0x000fe4000bf05270 */
[----:B------:R-:W-:Y:S09]  /*0130*/  BRA.U !UP1, `(.L_x_1) ;  /* 0x0000000109b87547 */ /* 0x000ff2000b800000 */
[----:B------:R-:W0:Y:S01]  /*0140*/  LDCU.64 UR8, c[0x0][0x380] ;  /* 0x00007000ff0877ac */ /* 0x000e220008000a00 */
[----:B------:R-:W-:Y:S02]  /*0150*/  MOV R0, RZ ;  /* 0x000000ff00007202 */ /* 0x000fe40000000f00 */
[----:B------:R-:W-:Y:S01]  /*0160*/  MOV R6, R3 ;  /* 0x0000000300067202 */ /* 0x000fe20000000f00 */
[----:B------:R-:W-:Y:S02]  /*0170*/  ULOP3.LUT UR4, UR7, 0x7ffffff0, URZ, 0xc0, !UPT ;  /* 0x7ffffff007047892 */ /* 0x000fe4000f8ec0ff */
[----:B0-----:R-:W-:Y:S02]  /*0180*/  UIADD3 UR5, UP1, UPT, UR8, 0x20, URZ ;  /* 0x0000002008057890 */ /* 0x001fe4000ff3e0ff */
[----:B------:R-:W-:Y:S02]  /*0190*/  UIADD3 UR8, UPT, UPT, -UR4, URZ, URZ ;  /* 0x000000ff04087290 */ /* 0x000fe4000fffe1ff */
[----:B------:R-:W-:-:S12]  /*01a0*/  UIADD3.X UR6, UPT, UPT, URZ, UR9, URZ, UP1, !UPT ;  /* 0x00000009ff067290 */ /* 0x000fd80008ffe4ff */
.L_x_2:
[----:B------:R-:W-:Y:S02]  /*01b0*/  MOV R4, UR5 ;  /* 0x0000000500047c02 */ /* 0x000fe40008000f00 */
[----:B------:R-:W-:-:S03]  /*01c0*/  MOV R5, UR6 ;  /* 0x0000000600057c02 */ /* 0x000fc60008000f00 */
[----:B------:R-:W-:-:S05]  /*01d0*/  IMAD.WIDE R4, R6, 0x4, R4 ;  /* 0x0000000406047825 */ /* 0x000fca00078e0204 */
[----:B------:R-:W2:Y:S04]  /*01e0*/  LDG.E R15, desc[UR12][R4.64+-0x20] ;  /* 0xffffe00c040f7981 */ /* 0x000ea8000c1e1900 */
[----:B------:R-:W3:Y:S04]  /*01f0*/  LDG.E R16, desc[UR12][R4.64+-0x1c] ;  /* 0xffffe40c04107981 */ /* 0x000ee8000c1e1900 */
[----:B------:R-:W4:Y:S04]  /*0200*/  LDG.E R18, desc[UR12][R4.64+-0x18] ;  /* 0xffffe80c04127981 */ /* 0x000f28000c1e1900 */
[----:B------:R-:W5:Y:S04]  /*0210*/  LDG.E R20, desc[UR12][R4.64+-0x14] ;  /* 0xffffec0c04147981 */ /* 0x000f68000c1e1900 */
        /* <DEDUP_REMOVED lines=11> */
[----:B------:R-:W5:Y:S01]  /*02d0*/  LDG.E R14, desc[UR12][R4.64+0x1c] ;  /* 0x00001c0c040e7981 */ /* 0x000f62000c1e1900 */
[----:B------:R-:W-:Y:S01]  /*02e0*/  UIADD3 UR8, UPT, UPT, UR8, 0x10, URZ ;  /* 0x0000001008087890 */ /* 0x000fe2000fffe0ff */
[----:B------:R-:W-:-:S03]  /*02f0*/  IADD3 R6, PT, PT, R6, 0x10, RZ ;  /* 0x0000001006067810 */ /* 0x000fc60007ffe0ff */
[----:B------:R-:W-:Y:S01]  /*0300*/  UISETP.NE.AND UP1, UPT, UR8, URZ, UPT ;  /* 0x000000ff0800728c */ /* 0x000fe2000bf25270 */
[----:B--2---:R-:W-:-:S04]  /*0310*/  FADD R15, R15, R0 ;  /* 0x000000000f0f7221 */ /* 0x004fc80000000000 */
[----:B---3--:R-:W-:-:S04]  /*0320*/  FADD R15, R15, R16 ;  /* 0x000000100f0f7221 */ /* 0x008fc80000000000 */
[----:B----4-:R-:W-:-:S04]  /*0330*/  FADD R15, R15, R18 ;  /* 0x000000120f0f7221 */ /* 0x010fc80000000000 */
[----:B-----5:R-:W-:-:S04]  /*0340*/  FADD R15, R15, R20 ;  /* 0x000000140f0f7221 */ /* 0x020fc80000000000 */
[----:B------:R-:W-:-:S04]  /*0350*/  FADD R15, R15, R22 ;  /* 0x000000160f0f7221 */ /* 0x000fc80000000000 */
        /* <DEDUP_REMOVED lines=10> */
[----:B------:R-:W-:Y:S01]  /*0400*/  FADD R0, R7, R14 ;  /* 0x0000000e07007221 */ /* 0x000fe20000000000 */
[----:B------:R-:W-:Y:S06]  /*0410*/  BRA.U UP1, `(.L_x_2) ;  /* 0xfffffffd01647547 */ /* 0x000fec000b83ffff */
.L_x_1:
[----:B------:R-:W-:Y:S05]  /*0420*/  BRA.U !UP0, `(.L_x_0) ;  /* 0x0000000108d07547 */ /* 0x000fea000b800000 */
[----:B------:R-:W-:Y:S02]  /*0430*/  UISETP.GE.U32.AND UP0, UPT, UR10, 0x8, UPT ;  /* 0x000000080a00788c */ /* 0x000fe4000bf06070 */
[----:B------:R-:W-:-:S04]  /*0440*/  ULOP3.LUT UR6, UR7, 0x7, URZ, 0xc0, !UPT ;  /* 0x0000000707067892 */ /* 0x000fc8000f8ec0ff */
[----:B------:R-:W-:-:S03]  /*0450*/  UISETP.NE.AND UP1, UPT, UR6, URZ, UPT ;  /* 0x000000ff0600728c */ /* 0x000fc6000bf25270 */
[----:B------:R-:W-:Y:S08]  /*0460*/  BRA.U !UP0, `(.L_x_3) ;  /* 0x0000000108507547 */ /* 0x000ff0000b800000 */
[----:B------:R-:W0:Y:S01]  /*0470*/  LDC.64 R4, c[0x0][0x380] ;  /* 0x0000e000ff047b82 */ /* 0x000e220000000a00 */
[----:B------:R-:W-:-:S05]  /*0480*/  IADD3 R7, PT, PT, R3, UR4, RZ ;  /* 0x0000000403077c10 */ /* 0x000fca000fffe0ff */
[----:B0-----:R-:W-:-:S05]  /*0490*/  IMAD.WIDE R4, R7, 0x4, R4 ;  /* 0x0000000407047825 */ /* 0x001fca00078e0204 */
[----:B------:R-:W2:Y:S04]  /*04a0*/  LDG.E R7, desc[UR12][R4.64] ;  /* 0x0000000c04077981 */ /* 0x000ea8000c1e1900 */
[----:B------:R-:W3:Y:S04]  /*04b0*/  LDG.E R6, desc[UR12][R4.64+0x4] ;  /* 0x0000040c04067981 */ /* 0x000ee8000c1e1900 */
[----:B------:R-:W4:Y:S04]  /*04c0*/  LDG.E R9, desc[UR12][R4.64+0x8] ;  /* 0x0000080c04097981 */ /* 0x000f28000c1e1900 */
[----:B------:R-:W5:Y:S04]  /*04d0*/  LDG.E R11, desc[UR12][R4.64+0xc] ;  /* 0x00000c0c040b7981 */ /* 0x000f68000c1e1900 */
[----:B------:R-:W5:Y:S04]  /*04e0*/  LDG.E R13, desc[UR12][R4.64+0x10] ;  /* 0x0000100c040d7981 */ /* 0x000f68000c1e1900 */
[----:B------:R-:W5:Y:S04]  /*04f0*/  LDG.E R15, desc[UR12][R4.64+0x14] ;  /* 0x0000140c040f7981 */ /* 0x000f68000c1e1900 */
[----:B------:R-:W5:Y:S04]  /*0500*/  LDG.E R17, desc[UR12][R4.64+0x18] ;  /* 0x0000180c04117981 */ /* 0x000f68000c1e1900 */
[----:B------:R-:W5:Y:S01]  /*0510*/  LDG.E R19, desc[UR12][R4.64+0x1c] ;  /* 0x00001c0c04137981 */ /* 0x000f62000c1e1900 */
[----:B------:R-:W-:Y:S01]  /*0520*/  UIADD3 UR4, UPT, UPT, UR4, 0x8, URZ ;  /* 0x0000000804047890 */ /* 0x000fe2000fffe0ff */
[----:B--2---:R-:W-:-:S04]  /*0530*/  FADD R7, R0, R7 ;  /* 0x0000000700077221 */ /* 0x004fc80000000000 */
[----:B---3--:R-:W-:-:S04]  /*0540*/  FADD R6, R7, R6 ;  /* 0x0000000607067221 */ /* 0x008fc80000000000 */
[----:B----4-:R-:W-:-:S04]  /*0550*/  FADD R6, R6, R9 ;  /* 0x0000000906067221 */ /* 0x010fc80000000000 */
[----:B-----5:R-:W-:-:S04]  /*0560*/  FADD R6, R6, R11 ;  /* 0x0000000b06067221 */ /* 0x020fc80000000000 */
[----:B------:R-:W-:-:S04]  /*0570*/  FADD R6, R6, R13 ;  /* 0x0000000d06067221 */ /* 0x000fc80000000000 */
[----:B------:R-:W-:-:S04]  /*0580*/  FADD R6, R6, R15 ;  /* 0x0000000f06067221 */ /* 0x000fc80000000000 */
[----:B------:R-:W-:-:S04]  /*0590*/  FADD R6, R6, R17 ;  /* 0x0000001106067221 */ /* 0x000fc80000000000 */
[----:B------:R-:W-:-:S07]  /*05a0*/  FADD R0, R6, R19 ;  /* 0x0000001306007221 */ /* 0x000fce0000000000 */
.L_x_3:
        /* <DEDUP_REMOVED lines=11> */
[----:B------:R-:W5:Y:S01]  /*0660*/  LDG.E R11, desc[UR12][R4.64+0xc] ;  /* 0x00000c0c040b7981 */ /* 0x000f62000c1e1900 */
[----:B------:R-:W-:Y:S01]  /*0670*/  UIADD3 UR4, UPT, UPT, UR4, 0x4, URZ ;  /* 0x0000000404047890 */ /* 0x000fe2000fffe0ff */
[----:B--2---:R-:W-:-:S04]  /*0680*/  FADD R7, R0, R7 ;  /* 0x0000000700077221 */ /* 0x004fc80000000000 */
[----:B---3--:R-:W-:-:S04]  /*0690*/  FADD R6, R7, R6 ;  /* 0x0000000607067221 */ /* 0x008fc80000000000 */
[----:B----4-:R-:W-:-:S04]  /*06a0*/  FADD R6, R6, R9 ;  /* 0x0000000906067221 */ /* 0x010fc80000000000 */
[----:B-----5:R-:W-:-:S07]  /*06b0*/  FADD R0, R6, R11 ;  /* 0x0000000b06007221 */ /* 0x020fce0000000000 */
.L_x_4:
[----:B------:R-:W-:Y:S05]  /*06c0*/  BRA.U !UP1, `(.L_x_0) ;  /* 0x0000000109287547 */ /* 0x000fea000b800000 */
[----:B------:R-:W0:Y:S01]  /*06d0*/  LDC.64 R6, c[0x0][0x380] ;  /* 0x0000e000ff067b82 */ /* 0x000e220000000a00 */
[----:B------:R-:W-:Y:S01]  /*06e0*/  IADD3 R3, PT, PT, R3, UR4, RZ ;  /* 0x0000000403037c10 */ /* 0x000fe2000fffe0ff */
[----:B------:R-:W-:-:S12]  /*06f0*/  UIADD3 UR5, UPT, UPT, -UR5, URZ, URZ ;  /* 0x000000ff05057290 */ /* 0x000fd8000fffe1ff */
.L_x_5:
[----:B0-----:R-:W-:-:S06]  /*0700*/  IMAD.WIDE R4, R3, 0x4, R6 ;  /* 0x0000000403047825 */ /* 0x001fcc00078e0206 */
[----:B------:R-:W2:Y:S01]  /*0710*/  LDG.E R5, desc[UR12][R4.64] ;  /* 0x0000000c04057981 */ /* 0x000ea2000c1e1900 */
[----:B------:R-:W-:Y:S01]  /*0720*/  UIADD3 UR5, UPT, UPT, UR5, 0x1, URZ ;  /* 0x0000000105057890 */ /* 0x000fe2000fffe0ff */
[----:B------:R-:W-:-:S03]  /*0730*/  IADD3 R3, PT, PT, R3, 0x1, RZ ;  /* 0x0000000103037810 */ /* 0x000fc60007ffe0ff */
[----:B------:R-:W-:Y:S01]  /*0740*/  UISETP.NE.AND UP0, UPT, UR5, URZ, UPT ;  /* 0x000000ff0500728c */ /* 0x000fe2000bf05270 */
[----:B--2---:R-:W-:-:S08]  /*0750*/  FADD R0, R5, R0 ;  /* 0x0000000005007221 */ /* 0x004fd00000000000 */
[----:B------:R-:W-:Y:S05]  /*0760*/  BRA.U UP0, `(.L_x_5) ;  /* 0xfffffffd00e47547 */ /* 0x000fea000b83ffff */
.L_x_0:
[----:B------:R-:W0:Y:S02]  /*0770*/  LDC.64 R4, c[0x0][0x388] ;  /* 0x0000e200ff047b82 */ /* 0x000e240000000a00 */
[----:B0-----:R-:W-:-:S05]  /*0780*/  IMAD.WIDE R2, R2, 0x4, R4 ;  /* 0x0000000402027825 */ /* 0x001fca00078e0204 */
[----:B------:R-:W-:Y:S01]  /*0790*/  STG.E desc[UR12][R2.64], R0 ;  /* 0x0000000002007986 */ /* 0x000fe2000c10190c */
[----:B------:R-:W-:Y:S05]  /*07a0*/  EXIT ;  /* 0x000000000000794d */ /* 0x000fea0003800000 */
.L_x_6:
[----:B------:R-:W-:-:S00]  /*07b0*/  BRA `(.L_x_6) ;  /* 0xfffffffc00fc7947 */ /* 0x000fc0000383ffff */
[----:B------:R-:W-:-:S00]  /*07c0*/  NOP ;  /* 0x0000000000007918 */ /* 0x000fc00000000000 */
        /* <DEDUP_REMOVED lines=11> */
.L_x_7:


//--------------------- .nv.shared.reserved.0     --------------------------
	.section	.nv.shared.reserved.0,"aw",@nobits
	.weak		__nv_reservedSMEM_offset_0_alias
	.size		__nv_reservedSMEM_offset_0_alias, 0, 64
	.other		__nv_reservedSMEM_offset_0_alias,@"STO_CUDA_RESERVED_SHARED STV_DEFAULT"
__nv_reservedSMEM_offset_0_alias:
	.zero		0
	.zero		64


//--------------------- .nv.constant0.row_sum     --------------------------
	.section	.nv.constant0.row_sum,"a",@progbits
	.sectionflags	@""
	.align	4
.nv.constant0.row_sum:
	.zero		920


//--------------------- SYMBOLS --------------------------

	.type		.nv.reservedSmem.offset0,@object
	.size		.nv.reservedSmem.offset0,0x4
